//
// Generated by NVIDIA NVVM Compiler
//
// Compiler Build ID: CL-36424714
// Cuda compilation tools, release 13.0, V13.0.88
// Based on NVVM 20.0.0
//

.version 9.0
.target sm_100
.address_size 64

	// .globl	_Z13reduce_kernelPfS_j
// _ZZ13reduce_kernelPfS_jE7input_s has been demoted

.visible .entry _Z13reduce_kernelPfS_j(
	.param .u64 .ptr .align 1 _Z13reduce_kernelPfS_j_param_0,
	.param .u64 .ptr .align 1 _Z13reduce_kernelPfS_j_param_1,
	.param .u32 _Z13reduce_kernelPfS_j_param_2
)
{
	.reg .pred 	%p<12>;
	.reg .b32 	%r<21>;
	.reg .b32 	%f<32>;
	.reg .b64 	%rd<13>;
	// demoted variable
	.shared .align 4 .b8 _ZZ13reduce_kernelPfS_jE7input_s[4096];
	ld.param.u64 	%rd3, [_Z13reduce_kernelPfS_j_param_0];
	ld.param.u64 	%rd2, [_Z13reduce_kernelPfS_j_param_1];
	cvta.to.global.u64 	%rd4, %rd3;
	mov.u32 	%r1, %ctaid.x;
	mov.u32 	%r4, %ntid.x;
	mul.lo.s32 	%r5, %r4, %r1;
	shl.b32 	%r6, %r5, 1;
	mov.u32 	%r2, %tid.x;
	add.s32 	%r7, %r6, %r2;
	mul.wide.u32 	%rd5, %r7, 4;
	add.s64 	%rd6, %rd4, %rd5;
	ld.global.f32 	%f4, [%rd6];
	add.s32 	%r8, %r7, 1024;
	mul.wide.u32 	%rd7, %r8, 4;
	add.s64 	%rd8, %rd4, %rd7;
	ld.global.f32 	%f5, [%rd8];
	add.f32 	%f6, %f4, %f5;
	shl.b32 	%r9, %r2, 2;
	mov.u32 	%r10, _ZZ13reduce_kernelPfS_jE7input_s;
	add.s32 	%r3, %r10, %r9;
	st.shared.f32 	[%r3], %f6;
	bar.sync 	0;
	setp.gt.u32 	%p1, %r2, 511;
	mul.wide.u32 	%rd9, %r2, 4;
	add.s64 	%rd1, %rd4, %rd9;
	@%p1 bra 	$L__BB0_2;
	ld.global.f32 	%f7, [%rd1+2048];
	ld.shared.f32 	%f8, [%r3];
	add.f32 	%f9, %f7, %f8;
	st.shared.f32 	[%r3], %f9;
$L__BB0_2:
	bar.sync 	0;
	setp.gt.u32 	%p2, %r2, 255;
	@%p2 bra 	$L__BB0_4;
	ld.global.f32 	%f10, [%rd1+1024];
	ld.shared.f32 	%f11, [%r3];
	add.f32 	%f12, %f10, %f11;
	st.shared.f32 	[%r3], %f12;
$L__BB0_4:
	bar.sync 	0;
	setp.gt.u32 	%p3, %r2, 127;
	@%p3 bra 	$L__BB0_6;
	ld.global.f32 	%f13, [%rd1+512];
	ld.shared.f32 	%f14, [%r3];
	add.f32 	%f15, %f13, %f14;
	st.shared.f32 	[%r3], %f15;
$L__BB0_6:
	bar.sync 	0;
	setp.gt.u32 	%p4, %r2, 63;
	@%p4 bra 	$L__BB0_8;
	ld.global.f32 	%f16, [%rd1+256];
	ld.shared.f32 	%f17, [%r3];
	add.f32 	%f18, %f16, %f17;
	st.shared.f32 	[%r3], %f18;
$L__BB0_8:
	bar.sync 	0;
	setp.gt.u32 	%p5, %r2, 31;
	@%p5 bra 	$L__BB0_10;
	ld.shared.f32 	%f20, [%r3];
	ld.shared.f32 	%f21, [%r3+128];
	add.f32 	%f31, %f20, %f21;
$L__BB0_10:
	mov.b32 	%r11, %f31;
	shfl.sync.down.b32	%r12|%p6, %r11, 16, 31, -1;
	mov.b32 	%f22, %r12;
	add.f32 	%f23, %f31, %f22;
	mov.b32 	%r13, %f23;
	shfl.sync.down.b32	%r14|%p7, %r13, 8, 31, -1;
	mov.b32 	%f24, %r14;
	add.f32 	%f25, %f23, %f24;
	mov.b32 	%r15, %f25;
	shfl.sync.down.b32	%r16|%p8, %r15, 4, 31, -1;
	mov.b32 	%f26, %r16;
	add.f32 	%f27, %f25, %f26;
	mov.b32 	%r17, %f27;
	shfl.sync.down.b32	%r18|%p9, %r17, 2, 31, -1;
	mov.b32 	%f28, %r18;
	add.f32 	%f29, %f27, %f28;
	mov.b32 	%r19, %f29;
	shfl.sync.down.b32	%r20|%p10, %r19, 1, 31, -1;
	mov.b32 	%f30, %r20;
	add.f32 	%f3, %f29, %f30;
	setp.ne.s32 	%p11, %r2, 0;
	@%p11 bra 	$L__BB0_12;
	cvta.to.global.u64 	%rd10, %rd2;
	mul.wide.u32 	%rd11, %r1, 4;
	add.s64 	%rd12, %rd10, %rd11;
	st.global.f32 	[%rd12], %f3;
$L__BB0_12:
	ret;

}


// ===== COMPILED SASS (sm_100) =====

	.target	sm_100

	.elftype	@"ET_EXEC"


//--------------------- .note.nv.tkinfo           --------------------------
	.section	.note.nv.tkinfo,"",@"SHT_NOTE"
	.sectionflags	@"SHF_NOTE_NV_TKINFO"
	.tkinfo
        /*0018*/ 	.word	0x00000002
        /*0030*/ 	.string	""
        /*0030*/ 	.string	"ptxas"
        /*0030*/ 	.string	"Cuda compilation tools, release 13.0, V13.0.88"
        /*0030*/ 	.string	"Build cuda_13.0.r13.0/compiler.36424714_0"
        /*0030*/ 	.string	"-arch sm_100 -m 64 "



//--------------------- .note.nv.cuinfo           --------------------------
	.section	.note.nv.cuinfo,"",@"SHT_NOTE"
	.sectionflags	@"SHF_NOTE_NV_CUINFO"
        /*0018*/ 	.short	0x0002
        /*001a*/ 	.short	0x0064
        /*001c*/ 	.short	0x0082
	.zero		2


//--------------------- .nv.info                  --------------------------
	.section	.nv.info,"",@"SHT_CUDA_INFO"
	.align	4


	//----- nvinfo : EIATTR_REGCOUNT
	.align		4
        /*0000*/ 	.byte	0x04, 0x2f
        /*0002*/ 	.short	(.L_1 - .L_0)
	.align		4
.L_0:
        /*0004*/ 	.word	index@(_Z13reduce_kernelPfS_j)
        /*0008*/ 	.word	0x0000000d


	//----- nvinfo : EIATTR_FRAME_SIZE
	.align		4
.L_1:
        /*000c*/ 	.byte	0x04, 0x11
        /*000e*/ 	.short	(.L_3 - .L_2)
	.align		4
.L_2:
        /*0010*/ 	.word	index@(_Z13reduce_kernelPfS_j)
        /*0014*/ 	.word	0x00000000


	//----- nvinfo : EIATTR_MIN_STACK_SIZE
	.align		4
.L_3:
        /*0018*/ 	.byte	0x04, 0x12
        /*001a*/ 	.short	(.L_5 - .L_4)
	.align		4
.L_4:
        /*001c*/ 	.word	index@(_Z13reduce_kernelPfS_j)
        /*0020*/ 	.word	0x00000000
.L_5:


//--------------------- .nv.compat                --------------------------
	.section	.nv.compat,"",@"SHT_CUDA_COMPAT_INFO"
	.align	4
        /*0000*/ 	.byte	0x02, 0x09, 0x00, 0x00, 0x02, 0x02, 0x01, 0x00, 0x02, 0x05, 0x05, 0x00, 0x03, 0x07, 0x01, 0x01
        /*0010*/ 	.byte	0x02, 0x03, 0x00, 0x00, 0x02, 0x06, 0x01, 0x00, 0x04, 0x0b, 0x08, 0x00, 0x09, 0x00, 0x00, 0x00
        /*0020*/ 	.byte	0x00, 0x00, 0x00, 0x00


//--------------------- .nv.info._Z13reduce_kernelPfS_j --------------------------
	.section	.nv.info._Z13reduce_kernelPfS_j,"",@"SHT_CUDA_INFO"
	.sectionflags	@""
	.align	4


	//----- nvinfo : EIATTR_CUDA_API_VERSION
	.align		4
        /*0000*/ 	.byte	0x04, 0x37
        /*0002*/ 	.short	(.L_7 - .L_6)
.L_6:
        /*0004*/ 	.word	0x00000082


	//----- nvinfo : EIATTR_KPARAM_INFO
	.align		4
.L_7:
        /*0008*/ 	.byte	0x04, 0x17
        /*000a*/ 	.short	(.L_9 - .L_8)
.L_8:
        /*000c*/ 	.word	0x00000000
        /*0010*/ 	.short	0x0002
        /*0012*/ 	.short	0x0010
        /*0014*/ 	.byte	0x00, 0xf0, 0x11, 0x00


	//----- nvinfo : EIATTR_KPARAM_INFO
	.align		4
.L_9:
        /*0018*/ 	.byte	0x04, 0x17
        /*001a*/ 	.short	(.L_11 - .L_10)
.L_10:
        /*001c*/ 	.word	0x00000000
        /*0020*/ 	.short	0x0001
        /*0022*/ 	.short	0x0008
        /*0024*/ 	.byte	0x00, 0xf5, 0x21, 0x00


	//----- nvinfo : EIATTR_KPARAM_INFO
	.align		4
.L_11:
        /*0028*/ 	.byte	0x04, 0x17
        /*002a*/ 	.short	(.L_13 - .L_12)
.L_12:
        /*002c*/ 	.word	0x00000000
        /*0030*/ 	.short	0x0000
        /*0032*/ 	.short	0x0000
        /*0034*/ 	.byte	0x00, 0xf5, 0x21, 0x00


	//----- nvinfo : EIATTR_SPARSE_MMA_MASK
	.align		4
.L_13:
        /*0038*/ 	.byte	0x03, 0x50
        /*003a*/ 	.short	0x0000


	//----- nvinfo : EIATTR_MAXREG_COUNT
	.align		4
        /*003c*/ 	.byte	0x03, 0x1b
        /*003e*/ 	.short	0x00ff


	//----- nvinfo : EIATTR_NUM_BARRIERS
	.align		4
        /*0040*/ 	.byte	0x02, 0x4c
        /*0042*/ 	.byte	0x01
	.zero		1


	//----- nvinfo : EIATTR_MERCURY_ISA_VERSION
	.align		4
        /*0044*/ 	.byte	0x03, 0x5f
        /*0046*/ 	.short	0x0101


	//----- nvinfo : EIATTR_COOP_GROUP_MASK_REGIDS
	.align		4
        /*0048*/ 	.byte	0x04, 0x29
        /*004a*/ 	.short	(.L_15 - .L_14)


	//   ....[0]....
.L_14:
        /*004c*/ 	.word	0xffffffff


	//   ....[1]....
        /*0050*/ 	.word	0xffffffff


	//   ....[2]....
        /*0054*/ 	.word	0xffffffff


	//   ....[3]....
        /*0058*/ 	.word	0xffffffff


	//   ....[4]....
        /*005c*/ 	.word	0xffffffff


	//----- nvinfo : EIATTR_COOP_GROUP_INSTR_OFFSETS
	.align		4
.L_15:
        /*0060*/ 	.byte	0x04, 0x28
        /*0062*/ 	.short	(.L_17 - .L_16)


	//   ....[0]....
.L_16:
        /*0064*/ 	.word	0x000003e0


	//   ....[1]....
        /*0068*/ 	.word	0x00000400


	//   ....[2]....
        /*006c*/ 	.word	0x00000420


	//   ....[3]....
        /*0070*/ 	.word	0x00000440


	//   ....[4]....
        /*0074*/ 	.word	0x00000460


	//----- nvinfo : EIATTR_VRC_CTA_INIT_COUNT
	.align		4
.L_17:
        /*0078*/ 	.byte	0x02, 0x4a
	.zero		1
	.zero		1


	//----- nvinfo : EIATTR_EXIT_INSTR_OFFSETS
	.align		4
        /*007c*/ 	.byte	0x04, 0x1c
        /*007e*/ 	.short	(.L_19 - .L_18)


	//   ....[0]....
.L_18:
        /*0080*/ 	.word	0x00000470


	//   ....[1]....
        /*0084*/ 	.word	0x000004c0


	//----- nvinfo : EIATTR_CRS_STACK_SIZE
	.align		4
.L_19:
        /*0088*/ 	.byte	0x04, 0x1e
        /*008a*/ 	.short	(.L_21 - .L_20)
.L_20:
        /*008c*/ 	.word	0x00000000


	//----- nvinfo : EIATTR_CBANK_PARAM_SIZE
	.align		4
.L_21:
        /*0090*/ 	.byte	0x03, 0x19
        /*0092*/ 	.short	0x0014


	//----- nvinfo : EIATTR_PARAM_CBANK
	.align		4
        /*0094*/ 	.byte	0x04, 0x0a
        /*0096*/ 	.short	(.L_23 - .L_22)
	.align		4
.L_22:
        /*0098*/ 	.word	index@(.nv.constant0._Z13reduce_kernelPfS_j)
        /*009c*/ 	.short	0x0380
        /*009e*/ 	.short	0x0014


	//----- nvinfo : EIATTR_SW_WAR
	.align		4
.L_23:
        /*00a0*/ 	.byte	0x04, 0x36
        /*00a2*/ 	.short	(.L_25 - .L_24)
.L_24:
        /*00a4*/ 	.word	0x00000008
.L_25:


//--------------------- .nv.callgraph             --------------------------
	.section	.nv.callgraph,"",@"SHT_CUDA_CALLGRAPH"
	.align	4
	.sectionentsize	8
	.align		4
        /*0000*/ 	.word	0x00000000
	.align		4
        /*0004*/ 	.word	0xffffffff
	.align		4
        /*0008*/ 	.word	0x00000000
	.align		4
        /*000c*/ 	.word	0xfffffffe
	.align		4
        /*0010*/ 	.word	0x00000000
	.align		4
        /*0014*/ 	.word	0xfffffffd
	.align		4
        /*0018*/ 	.word	0x00000000
	.align		4
        /*001c*/ 	.word	0xfffffffc


//--------------------- .text._Z13reduce_kernelPfS_j --------------------------
	.section	.text._Z13reduce_kernelPfS_j,"ax",@progbits
	.align	128
        .global         _Z13reduce_kernelPfS_j
        .type           _Z13reduce_kernelPfS_j,@function
        .size           _Z13reduce_kernelPfS_j,(.L_x_9 - _Z13reduce_kernelPfS_j)
        .other          _Z13reduce_kernelPfS_j,@"STO_CUDA_ENTRY STV_DEFAULT"
_Z13reduce_kernelPfS_j:
.text._Z13reduce_kernelPfS_j:
[----:B------:R-:W-:Y:S01]  /*0000*/  LDC R1, c[0x0][0x37c] ;  /* 0x0000df00ff017b82 */ /* 0x000fe20000000800 */
[----:B------:R-:W0:Y:S01]  /*0010*/  S2R R0, SR_CTAID.X ;  /* 0x0000000000007919 */ /* 0x000e220000002500 */
[----:B------:R-:W0:Y:S06]  /*0020*/  LDCU UR4, c[0x0][0x360] ;  /* 0x00006c00ff0477ac */ /* 0x000e2c0008000800 */
[----:B------:R-:W1:Y:S01]  /*0030*/  LDC.64 R8, c[0x0][0x380] ;  /* 0x0000e000ff087b82 */ /* 0x000e620000000a00 */
[----:B------:R-:W2:Y:S01]  /*0040*/  S2R R2, SR_TID.X ;  /* 0x0000000000027919 */ /* 0x000ea20000002100 */
[----:B------:R-:W3:Y:S01]  /*0050*/  LDCU.64 UR6, c[0x0][0x358] ;  /* 0x00006b00ff0677ac */ /* 0x000ee20008000a00 */
[----:B0-----:R-:W-:-:S05]  /*0060*/  IMAD R3, R0, UR4, RZ ;  /* 0x0000000400037c24 */ /* 0x001fca000f8e02ff */
[----:B--2---:R-:W-:-:S04]  /*0070*/  LEA R3, R3, R2, 0x1 ;  /* 0x0000000203037211 */ /* 0x004fc800078e08ff */
[C---:B------:R-:W-:Y:S01]  /*0080*/  IADD3 R7, PT, PT, R3.reuse, 0x400, RZ ;  /* 0x0000040003077810 */ /* 0x040fe20007ffe0ff */
[----:B-1----:R-:W-:-:S04]  /*0090*/  IMAD.WIDE.U32 R4, R3, 0x4, R8 ;  /* 0x0000000403047825 */ /* 0x002fc800078e0008 */
[----:B------:R-:W-:Y:S02]  /*00a0*/  IMAD.WIDE.U32 R6, R7, 0x4, R8 ;  /* 0x0000000407067825 */ /* 0x000fe400078e0008 */
[----:B---3--:R-:W2:Y:S04]  /*00b0*/  LDG.E R4, desc[UR6][R4.64] ;  /* 0x0000000604047981 */ /* 0x008ea8000c1e1900 */
[----:B------:R-:W2:Y:S01]  /*00c0*/  LDG.E R7, desc[UR6][R6.64] ;  /* 0x0000000606077981 */ /* 0x000ea2000c1e1900 */
[----:B------:R-:W0:Y:S01]  /*00d0*/  S2UR UR5, SR_CgaCtaId ;  /* 0x00000000000579c3 */ /* 0x000e220000008800 */
[----:B------:R-:W-:Y:S01]  /*00e0*/  UMOV UR4, 0x400 ;  /* 0x0000040000047882 */ /* 0x000fe20000000000 */
[C---:B------:R-:W-:Y:S01]  /*00f0*/  ISETP.GT.U32.AND P0, PT, R2.reuse, 0x1ff, PT ;  /* 0x000001ff0200780c */ /* 0x040fe20003f04070 */
[----:B------:R-:W-:Y:S01]  /*0100*/  BSSY.RECONVERGENT B0, `(.L_x_0) ;  /* 0x0000010000007945 */ /* 0x000fe20003800200 */
[----:B------:R-:W-:-:S02]  /*0110*/  ISETP.GT.U32.AND P1, PT, R2, 0xff, PT ;  /* 0x000000ff0200780c */ /* 0x000fc40003f24070 */
[C---:B------:R-:W-:Y:S02]  /*0120*/  ISETP.GT.U32.AND P2, PT, R2.reuse, 0x7f, PT ;  /* 0x0000007f0200780c */ /* 0x040fe40003f44070 */
[C---:B------:R-:W-:Y:S02]  /*0130*/  ISETP.GT.U32.AND P3, PT, R2.reuse, 0x3f, PT ;  /* 0x0000003f0200780c */ /* 0x040fe40003f64070 */
[----:B------:R-:W-:Y:S01]  /*0140*/  ISETP.GT.U32.AND P4, PT, R2, 0x1f, PT ;  /* 0x0000001f0200780c */ /* 0x000fe20003f84070 */
[----:B0-----:R-:W-:-:S06]  /*0150*/  ULEA UR4, UR5, UR4, 0x18 ;  /* 0x0000000405047291 */ /* 0x001fcc000f8ec0ff */
[----:B------:R-:W-:Y:S01]  /*0160*/  LEA R10, R2, UR4, 0x2 ;  /* 0x00000004020a7c11 */ /* 0x000fe2000f8e10ff */
[----:B--2---:R-:W-:Y:S01]  /*0170*/  FADD R3, R4, R7 ;  /* 0x0000000704037221 */ /* 0x004fe20000000000 */
[----:B------:R-:W-:-:S04]  /*0180*/  IMAD.WIDE.U32 R4, R2, 0x4, R8 ;  /* 0x0000000402047825 */ /* 0x000fc800078e0008 */
[----:B------:R0:W-:Y:S01]  /*0190*/  STS [R10], R3 ;  /* 0x000000030a007388 */ /* 0x0001e20000000800 */
[----:B------:R-:W-:Y:S06]  /*01a0*/  BAR.SYNC.DEFER_BLOCKING 0x0 ;  /* 0x0000000000007b1d */ /* 0x000fec0000010000 */
[----:B------:R-:W-:Y:S05]  /*01b0*/  @P0 BRA `(.L_x_1) ;  /* 0x0000000000100947 */ /* 0x000fea0003800000 */
[----:B0-----:R-:W2:Y:S04]  /*01c0*/  LDG.E R3, desc[UR6][R4.64+0x800] ;  /* 0x0008000604037981 */ /* 0x001ea8000c1e1900 */
[----:B------:R-:W2:Y:S02]  /*01d0*/  LDS R6, [R10] ;  /* 0x000000000a067984 */ /* 0x000ea40000000800 */
[----:B--2---:R-:W-:-:S05]  /*01e0*/  FADD R3, R3, R6 ;  /* 0x0000000603037221 */ /* 0x004fca0000000000 */
[----:B------:R1:W-:Y:S02]  /*01f0*/  STS [R10], R3 ;  /* 0x000000030a007388 */ /* 0x0003e40000000800 */
.L_x_1:
[----:B------:R-:W-:Y:S05]  /*0200*/  BSYNC.RECONVERGENT B0 ;  /* 0x0000000000007941 */ /* 0x000fea0003800200 */
.L_x_0:
[----:B------:R-:W-:Y:S06]  /*0210*/  BAR.SYNC.DEFER_BLOCKING 0x0 ;  /* 0x0000000000007b1d */ /* 0x000fec0000010000 */
[----:B------:R-:W-:Y:S04]  /*0220*/  BSSY.RECONVERGENT B0, `(.L_x_2) ;  /* 0x0000006000007945 */ /* 0x000fe80003800200 */
[----:B------:R-:W-:Y:S05]  /*0230*/  @P1 BRA `(.L_x_3) ;  /* 0x0000000000101947 */ /* 0x000fea0003800000 */
[----:B01----:R-:W2:Y:S04]  /*0240*/  LDG.E R3, desc[UR6][R4.64+0x400] ;  /* 0x0004000604037981 */ /* 0x003ea8000c1e1900 */
[----:B------:R-:W2:Y:S02]  /*0250*/  LDS R6, [R10] ;  /* 0x000000000a067984 */ /* 0x000ea40000000800 */
[----:B--2---:R-:W-:-:S05]  /*0260*/  FADD R3, R3, R6 ;  /* 0x0000000603037221 */ /* 0x004fca0000000000 */
[----:B------:R2:W-:Y:S02]  /*0270*/  STS [R10], R3 ;  /* 0x000000030a007388 */ /* 0x0005e40000000800 */
.L_x_3:
[----:B------:R-:W-:Y:S05]  /*0280*/  BSYNC.RECONVERGENT B0 ;  /* 0x0000000000007941 */ /* 0x000fea0003800200 */
.L_x_2:
[----:B------:R-:W-:Y:S06]  /*0290*/  BAR.SYNC.DEFER_BLOCKING 0x0 ;  /* 0x0000000000007b1d */ /* 0x000fec0000010000 */
[----:B------:R-:W-:Y:S04]  /*02a0*/  BSSY.RECONVERGENT B0, `(.L_x_4) ;  /* 0x0000006000007945 */ /* 0x000fe80003800200 */
[----:B------:R-:W-:Y:S05]  /*02b0*/  @P2 BRA `(.L_x_5) ;  /* 0x0000000000102947 */ /* 0x000fea0003800000 */
[----:B012---:R-:W2:Y:S04]  /*02c0*/  LDG.E R3, desc[UR6][R4.64+0x200] ;  /* 0x0002000604037981 */ /* 0x007ea8000c1e1900 */
[----:B------:R-:W2:Y:S02]  /*02d0*/  LDS R6, [R10] ;  /* 0x000000000a067984 */ /* 0x000ea40000000800 */
[----:B--2---:R-:W-:-:S05]  /*02e0*/  FADD R3, R3, R6 ;  /* 0x0000000603037221 */ /* 0x004fca0000000000 */
[----:B------:R3:W-:Y:S02]  /*02f0*/  STS [R10], R3 ;  /* 0x000000030a007388 */ /* 0x0007e40000000800 */
.L_x_5:
[----:B------:R-:W-:Y:S05]  /*0300*/  BSYNC.RECONVERGENT B0 ;  /* 0x0000000000007941 */ /* 0x000fea0003800200 */
.L_x_4:
[----:B------:R-:W-:Y:S06]  /*0310*/  BAR.SYNC.DEFER_BLOCKING 0x0 ;  /* 0x0000000000007b1d */ /* 0x000fec0000010000 */
[----:B------:R-:W-:Y:S04]  /*0320*/  BSSY.RECONVERGENT B0, `(.L_x_6) ;  /* 0x0000006000007945 */ /* 0x000fe80003800200 */
[----:B------:R-:W-:Y:S05]  /*0330*/  @P3 BRA `(.L_x_7) ;  /* 0x0000000000103947 */ /* 0x000fea0003800000 */
[----:B------:R-:W4:Y:S04]  /*0340*/  LDG.E R4, desc[UR6][R4.64+0x100] ;  /* 0x0001000604047981 */ /* 0x000f28000c1e1900 */
[----:B0123--:R-:W4:Y:S02]  /*0350*/  LDS R3, [R10] ;  /* 0x000000000a037984 */ /* 0x00ff240000000800 */
[----:B----4-:R-:W-:-:S05]  /*0360*/  FADD R3, R4, R3 ;  /* 0x0000000304037221 */ /* 0x010fca0000000000 */
[----:B------:R4:W-:Y:S02]  /*0370*/  STS [R10], R3 ;  /* 0x000000030a007388 */ /* 0x0009e40000000800 */
.L_x_7:
[----:B------:R-:W-:Y:S05]  /*0380*/  BSYNC.RECONVERGENT B0 ;  /* 0x0000000000007941 */ /* 0x000fea0003800200 */
.L_x_6:
[----:B------:R-:W-:Y:S01]  /*0390*/  BAR.SYNC.DEFER_BLOCKING 0x0 ;  /* 0x0000000000007b1d */ /* 0x000fe20000010000 */
[----:B------:R-:W-:-:S05]  /*03a0*/  ISETP.NE.AND P0, PT, R2, RZ, PT ;  /* 0x000000ff0200720c */ /* 0x000fca0003f05270 */
[----:B01234-:R-:W-:Y:S04]  /*03b0*/  @!P4 LDS R3, [R10] ;  /* 0x000000000a03c984 */ /* 0x01ffe80000000800 */
[----:B------:R-:W0:Y:S02]  /*03c0*/  @!P4 LDS R4, [R10+0x80] ;  /* 0x000080000a04c984 */ /* 0x000e240000000800 */
[----:B0-----:R-:W-:-:S05]  /*03d0*/  @!P4 FADD R5, R3, R4 ;  /* 0x000000040305c221 */ /* 0x001fca0000000000 */
[----:B------:R-:W0:Y:S02]  /*03e0*/  SHFL.DOWN PT, R4, R5, 0x10, 0x1f ;  /* 0x0a001f0005047f89 */ /* 0x000e2400000e0000 */
[----:B0-----:R-:W-:-:S05]  /*03f0*/  FADD R4, R5, R4 ;  /* 0x0000000405047221 */ /* 0x001fca0000000000 */
[----:B------:R-:W0:Y:S02]  /*0400*/  SHFL.DOWN PT, R3, R4, 0x8, 0x1f ;  /* 0x09001f0004037f89 */ /* 0x000e2400000e0000 */
[----:B0-----:R-:W-:-:S05]  /*0410*/  FADD R3, R4, R3 ;  /* 0x0000000304037221 */ /* 0x001fca0000000000 */
[----:B------:R-:W0:Y:S02]  /*0420*/  SHFL.DOWN PT, R6, R3, 0x4, 0x1f ;  /* 0x08801f0003067f89 */ /* 0x000e2400000e0000 */
[----:B0-----:R-:W-:-:S05]  /*0430*/  FADD R6, R3, R6 ;  /* 0x0000000603067221 */ /* 0x001fca0000000000 */
[----:B------:R-:W0:Y:S02]  /*0440*/  SHFL.DOWN PT, R7, R6, 0x2, 0x1f ;  /* 0x08401f0006077f89 */ /* 0x000e2400000e0000 */
[----:B0-----:R-:W-:-:S05]  /*0450*/  FADD R7, R6, R7 ;  /* 0x0000000706077221 */ /* 0x001fca0000000000 */
[----:B------:R0:W1:Y:S01]  /*0460*/  SHFL.DOWN PT, R8, R7, 0x1, 0x1f ;  /* 0x08201f0007087f89 */ /* 0x00006200000e0000 */
[----:B------:R-:W-:Y:S05]  /*0470*/  @P0 EXIT ;  /* 0x000000000000094d */ /* 0x000fea0003800000 */
[----:B------:R-:W2:Y:S01]  /*0480*/  LDC.64 R2, c[0x0][0x388] ;  /* 0x0000e200ff027b82 */ /* 0x000ea20000000a00 */
[----:B01----:R-:W-:Y:S01]  /*0490*/  FADD R7, R7, R8 ;  /* 0x0000000807077221 */ /* 0x003fe20000000000 */
[----:B--2---:R-:W-:-:S05]  /*04a0*/  IMAD.WIDE.U32 R2, R0, 0x4, R2 ;  /* 0x0000000400027825 */ /* 0x004fca00078e0002 */
[----:B------:R-:W-:Y:S01]  /*04b0*/  STG.E desc[UR6][R2.64], R7 ;  /* 0x0000000702007986 */ /* 0x000fe2000c101906 */
[----:B------:R-:W-:Y:S05]  /*04c0*/  EXIT ;  /* 0x000000000000794d */ /* 0x000fea0003800000 */
.L_x_8:
[----:B------:R-:W-:-:S00]  /*04d0*/  BRA `(.L_x_8) ;  /* 0xfffffffc00fc7947 */ /* 0x000fc0000383ffff */
[----:B------:R-:W-:-:S00]  /*04e0*/  NOP ;  /* 0x0000000000007918 */ /* 0x000fc00000000000 */
        /* <DEDUP_REMOVED lines=9> */
.L_x_9:


//--------------------- .nv.shared._Z13reduce_kernelPfS_j --------------------------
	.section	.nv.shared._Z13reduce_kernelPfS_j,"aw",@nobits
	.sectionflags	@""
	.align	4
.nv.shared._Z13reduce_kernelPfS_j:
	.zero		5120


//--------------------- .nv.shared.reserved.0     --------------------------
	.section	.nv.shared.reserved.0,"aw",@nobits
	.weak		__nv_reservedSMEM_offset_0_alias
	.size		__nv_reservedSMEM_offset_0_alias, 0, 64
	.other		__nv_reservedSMEM_offset_0_alias,@"STO_CUDA_RESERVED_SHARED STV_DEFAULT"
__nv_reservedSMEM_offset_0_alias:
	.zero		0
	.zero		64


//--------------------- .nv.constant0._Z13reduce_kernelPfS_j --------------------------
	.section	.nv.constant0._Z13reduce_kernelPfS_j,"a",@progbits
	.sectionflags	@""
	.align	4
.nv.constant0._Z13reduce_kernelPfS_j:
	.zero		916


//--------------------- SYMBOLS --------------------------

	.type		.nv.reservedSmem.offset0,@object
	.size		.nv.reservedSmem.offset0,0x4
	.type		.nv.reservedSmem.cap,@object
	.size		.nv.reservedSmem.cap,0x4
